//
// Generated by NVIDIA NVVM Compiler
//
// Compiler Build ID: CL-36424714
// Cuda compilation tools, release 13.0, V13.0.88
// Based on NVVM 20.0.0
//

.version 9.0
.target sm_100
.address_size 64

	// .globl	_Z26nppiCompareC_8u_C1R_kernelPKhihPhiii8NppCmpOp

.visible .entry _Z26nppiCompareC_8u_C1R_kernelPKhihPhiii8NppCmpOp(
	.param .u64 .ptr .align 1 _Z26nppiCompareC_8u_C1R_kernelPKhihPhiii8NppCmpOp_param_0,
	.param .u32 _Z26nppiCompareC_8u_C1R_kernelPKhihPhiii8NppCmpOp_param_1,
	.param .u8 _Z26nppiCompareC_8u_C1R_kernelPKhihPhiii8NppCmpOp_param_2,
	.param .u64 .ptr .align 1 _Z26nppiCompareC_8u_C1R_kernelPKhihPhiii8NppCmpOp_param_3,
	.param .u32 _Z26nppiCompareC_8u_C1R_kernelPKhihPhiii8NppCmpOp_param_4,
	.param .u32 _Z26nppiCompareC_8u_C1R_kernelPKhihPhiii8NppCmpOp_param_5,
	.param .u32 _Z26nppiCompareC_8u_C1R_kernelPKhihPhiii8NppCmpOp_param_6,
	.param .u32 _Z26nppiCompareC_8u_C1R_kernelPKhihPhiii8NppCmpOp_param_7
)
{
	.reg .pred 	%p<18>;
	.reg .b16 	%rs<4>;
	.reg .b32 	%r<18>;
	.reg .b32 	%f<3>;
	.reg .b64 	%rd<12>;

	ld.param.u64 	%rd2, [_Z26nppiCompareC_8u_C1R_kernelPKhihPhiii8NppCmpOp_param_0];
	ld.param.u32 	%r4, [_Z26nppiCompareC_8u_C1R_kernelPKhihPhiii8NppCmpOp_param_1];
	ld.param.u8 	%rs1, [_Z26nppiCompareC_8u_C1R_kernelPKhihPhiii8NppCmpOp_param_2];
	ld.param.u64 	%rd3, [_Z26nppiCompareC_8u_C1R_kernelPKhihPhiii8NppCmpOp_param_3];
	ld.param.u32 	%r5, [_Z26nppiCompareC_8u_C1R_kernelPKhihPhiii8NppCmpOp_param_4];
	ld.param.u32 	%r7, [_Z26nppiCompareC_8u_C1R_kernelPKhihPhiii8NppCmpOp_param_5];
	ld.param.u32 	%r8, [_Z26nppiCompareC_8u_C1R_kernelPKhihPhiii8NppCmpOp_param_6];
	ld.param.u32 	%r6, [_Z26nppiCompareC_8u_C1R_kernelPKhihPhiii8NppCmpOp_param_7];
	mov.u32 	%r10, %ctaid.x;
	mov.u32 	%r11, %ntid.x;
	mov.u32 	%r12, %tid.x;
	mad.lo.s32 	%r1, %r10, %r11, %r12;
	mov.u32 	%r13, %ctaid.y;
	mov.u32 	%r14, %ntid.y;
	mov.u32 	%r15, %tid.y;
	mad.lo.s32 	%r16, %r13, %r14, %r15;
	setp.ge.s32 	%p7, %r1, %r7;
	setp.ge.s32 	%p8, %r16, %r8;
	or.pred  	%p9, %p7, %p8;
	@%p9 bra 	$L__BB0_13;
	cvta.to.global.u64 	%rd4, %rd2;
	mul.lo.s32 	%r17, %r4, %r16;
	cvt.s64.s32 	%rd5, %r17;
	mul.lo.s32 	%r3, %r5, %r16;
	cvt.s64.s32 	%rd1, %r1;
	add.s64 	%rd6, %rd5, %rd1;
	add.s64 	%rd7, %rd4, %rd6;
	ld.global.u8 	%rs2, [%rd7];
	cvt.rn.f32.u16 	%f1, %rs2;
	cvt.rn.f32.u16 	%f2, %rs1;
	mov.pred 	%p17, 0;
	setp.gt.s32 	%p11, %r6, 1;
	@%p11 bra 	$L__BB0_5;
	setp.eq.s32 	%p15, %r6, 0;
	@%p15 bra 	$L__BB0_9;
	setp.eq.s32 	%p16, %r6, 1;
	@%p16 bra 	$L__BB0_4;
	bra.uni 	$L__BB0_12;
$L__BB0_4:
	setp.le.f32 	%p17, %f1, %f2;
	bra.uni 	$L__BB0_12;
$L__BB0_5:
	setp.eq.s32 	%p12, %r6, 2;
	@%p12 bra 	$L__BB0_10;
	setp.eq.s32 	%p13, %r6, 3;
	@%p13 bra 	$L__BB0_11;
	setp.eq.s32 	%p14, %r6, 4;
	@%p14 bra 	$L__BB0_8;
	bra.uni 	$L__BB0_12;
$L__BB0_8:
	setp.gt.f32 	%p17, %f1, %f2;
	bra.uni 	$L__BB0_12;
$L__BB0_9:
	setp.lt.f32 	%p17, %f1, %f2;
	bra.uni 	$L__BB0_12;
$L__BB0_10:
	setp.eq.f32 	%p17, %f1, %f2;
	bra.uni 	$L__BB0_12;
$L__BB0_11:
	setp.ge.f32 	%p17, %f1, %f2;
$L__BB0_12:
	selp.s16 	%rs3, -1, 0, %p17;
	cvt.s64.s32 	%rd8, %r3;
	add.s64 	%rd9, %rd8, %rd1;
	cvta.to.global.u64 	%rd10, %rd3;
	add.s64 	%rd11, %rd10, %rd9;
	st.global.u8 	[%rd11], %rs3;
$L__BB0_13:
	ret;

}
	// .globl	_Z27nppiCompareC_16s_C1R_kernelPKsisPhiii8NppCmpOp
.visible .entry _Z27nppiCompareC_16s_C1R_kernelPKsisPhiii8NppCmpOp(
	.param .u64 .ptr .align 1 _Z27nppiCompareC_16s_C1R_kernelPKsisPhiii8NppCmpOp_param_0,
	.param .u32 _Z27nppiCompareC_16s_C1R_kernelPKsisPhiii8NppCmpOp_param_1,
	.param .u16 _Z27nppiCompareC_16s_C1R_kernelPKsisPhiii8NppCmpOp_param_2,
	.param .u64 .ptr .align 1 _Z27nppiCompareC_16s_C1R_kernelPKsisPhiii8NppCmpOp_param_3,
	.param .u32 _Z27nppiCompareC_16s_C1R_kernelPKsisPhiii8NppCmpOp_param_4,
	.param .u32 _Z27nppiCompareC_16s_C1R_kernelPKsisPhiii8NppCmpOp_param_5,
	.param .u32 _Z27nppiCompareC_16s_C1R_kernelPKsisPhiii8NppCmpOp_param_6,
	.param .u32 _Z27nppiCompareC_16s_C1R_kernelPKsisPhiii8NppCmpOp_param_7
)
{
	.reg .pred 	%p<18>;
	.reg .b16 	%rs<4>;
	.reg .b32 	%r<18>;
	.reg .b32 	%f<3>;
	.reg .b64 	%rd<13>;

	ld.param.u64 	%rd2, [_Z27nppiCompareC_16s_C1R_kernelPKsisPhiii8NppCmpOp_param_0];
	ld.param.u32 	%r4, [_Z27nppiCompareC_16s_C1R_kernelPKsisPhiii8NppCmpOp_param_1];
	ld.param.u16 	%rs1, [_Z27nppiCompareC_16s_C1R_kernelPKsisPhiii8NppCmpOp_param_2];
	ld.param.u64 	%rd3, [_Z27nppiCompareC_16s_C1R_kernelPKsisPhiii8NppCmpOp_param_3];
	ld.param.u32 	%r5, [_Z27nppiCompareC_16s_C1R_kernelPKsisPhiii8NppCmpOp_param_4];
	ld.param.u32 	%r7, [_Z27nppiCompareC_16s_C1R_kernelPKsisPhiii8NppCmpOp_param_5];
	ld.param.u32 	%r8, [_Z27nppiCompareC_16s_C1R_kernelPKsisPhiii8NppCmpOp_param_6];
	ld.param.u32 	%r6, [_Z27nppiCompareC_16s_C1R_kernelPKsisPhiii8NppCmpOp_param_7];
	mov.u32 	%r10, %ctaid.x;
	mov.u32 	%r11, %ntid.x;
	mov.u32 	%r12, %tid.x;
	mad.lo.s32 	%r1, %r10, %r11, %r12;
	mov.u32 	%r13, %ctaid.y;
	mov.u32 	%r14, %ntid.y;
	mov.u32 	%r15, %tid.y;
	mad.lo.s32 	%r16, %r13, %r14, %r15;
	setp.ge.s32 	%p7, %r1, %r7;
	setp.ge.s32 	%p8, %r16, %r8;
	or.pred  	%p9, %p7, %p8;
	@%p9 bra 	$L__BB1_13;
	cvta.to.global.u64 	%rd4, %rd2;
	mul.lo.s32 	%r17, %r4, %r16;
	cvt.s64.s32 	%rd5, %r17;
	add.s64 	%rd6, %rd4, %rd5;
	mul.lo.s32 	%r3, %r5, %r16;
	cvt.s64.s32 	%rd1, %r1;
	mul.wide.s32 	%rd7, %r1, 2;
	add.s64 	%rd8, %rd6, %rd7;
	ld.global.u16 	%rs2, [%rd8];
	cvt.rn.f32.s16 	%f1, %rs2;
	cvt.rn.f32.s16 	%f2, %rs1;
	mov.pred 	%p17, 0;
	setp.gt.s32 	%p11, %r6, 1;
	@%p11 bra 	$L__BB1_5;
	setp.eq.s32 	%p15, %r6, 0;
	@%p15 bra 	$L__BB1_9;
	setp.eq.s32 	%p16, %r6, 1;
	@%p16 bra 	$L__BB1_4;
	bra.uni 	$L__BB1_12;
$L__BB1_4:
	setp.le.f32 	%p17, %f1, %f2;
	bra.uni 	$L__BB1_12;
$L__BB1_5:
	setp.eq.s32 	%p12, %r6, 2;
	@%p12 bra 	$L__BB1_10;
	setp.eq.s32 	%p13, %r6, 3;
	@%p13 bra 	$L__BB1_11;
	setp.eq.s32 	%p14, %r6, 4;
	@%p14 bra 	$L__BB1_8;
	bra.uni 	$L__BB1_12;
$L__BB1_8:
	setp.gt.f32 	%p17, %f1, %f2;
	bra.uni 	$L__BB1_12;
$L__BB1_9:
	setp.lt.f32 	%p17, %f1, %f2;
	bra.uni 	$L__BB1_12;
$L__BB1_10:
	setp.eq.f32 	%p17, %f1, %f2;
	bra.uni 	$L__BB1_12;
$L__BB1_11:
	setp.ge.f32 	%p17, %f1, %f2;
$L__BB1_12:
	selp.s16 	%rs3, -1, 0, %p17;
	cvt.s64.s32 	%rd9, %r3;
	add.s64 	%rd10, %rd9, %rd1;
	cvta.to.global.u64 	%rd11, %rd3;
	add.s64 	%rd12, %rd11, %rd10;
	st.global.u8 	[%rd12], %rs3;
$L__BB1_13:
	ret;

}
	// .globl	_Z27nppiCompareC_32f_C1R_kernelPKfifPhiii8NppCmpOp
.visible .entry _Z27nppiCompareC_32f_C1R_kernelPKfifPhiii8NppCmpOp(
	.param .u64 .ptr .align 1 _Z27nppiCompareC_32f_C1R_kernelPKfifPhiii8NppCmpOp_param_0,
	.param .u32 _Z27nppiCompareC_32f_C1R_kernelPKfifPhiii8NppCmpOp_param_1,
	.param .f32 _Z27nppiCompareC_32f_C1R_kernelPKfifPhiii8NppCmpOp_param_2,
	.param .u64 .ptr .align 1 _Z27nppiCompareC_32f_C1R_kernelPKfifPhiii8NppCmpOp_param_3,
	.param .u32 _Z27nppiCompareC_32f_C1R_kernelPKfifPhiii8NppCmpOp_param_4,
	.param .u32 _Z27nppiCompareC_32f_C1R_kernelPKfifPhiii8NppCmpOp_param_5,
	.param .u32 _Z27nppiCompareC_32f_C1R_kernelPKfifPhiii8NppCmpOp_param_6,
	.param .u32 _Z27nppiCompareC_32f_C1R_kernelPKfifPhiii8NppCmpOp_param_7
)
{
	.reg .pred 	%p<18>;
	.reg .b16 	%rs<2>;
	.reg .b32 	%r<18>;
	.reg .b32 	%f<3>;
	.reg .b64 	%rd<13>;

	ld.param.u64 	%rd2, [_Z27nppiCompareC_32f_C1R_kernelPKfifPhiii8NppCmpOp_param_0];
	ld.param.u32 	%r4, [_Z27nppiCompareC_32f_C1R_kernelPKfifPhiii8NppCmpOp_param_1];
	ld.param.f32 	%f2, [_Z27nppiCompareC_32f_C1R_kernelPKfifPhiii8NppCmpOp_param_2];
	ld.param.u64 	%rd3, [_Z27nppiCompareC_32f_C1R_kernelPKfifPhiii8NppCmpOp_param_3];
	ld.param.u32 	%r5, [_Z27nppiCompareC_32f_C1R_kernelPKfifPhiii8NppCmpOp_param_4];
	ld.param.u32 	%r7, [_Z27nppiCompareC_32f_C1R_kernelPKfifPhiii8NppCmpOp_param_5];
	ld.param.u32 	%r8, [_Z27nppiCompareC_32f_C1R_kernelPKfifPhiii8NppCmpOp_param_6];
	ld.param.u32 	%r6, [_Z27nppiCompareC_32f_C1R_kernelPKfifPhiii8NppCmpOp_param_7];
	mov.u32 	%r10, %ctaid.x;
	mov.u32 	%r11, %ntid.x;
	mov.u32 	%r12, %tid.x;
	mad.lo.s32 	%r1, %r10, %r11, %r12;
	mov.u32 	%r13, %ctaid.y;
	mov.u32 	%r14, %ntid.y;
	mov.u32 	%r15, %tid.y;
	mad.lo.s32 	%r16, %r13, %r14, %r15;
	setp.ge.s32 	%p7, %r1, %r7;
	setp.ge.s32 	%p8, %r16, %r8;
	or.pred  	%p9, %p7, %p8;
	@%p9 bra 	$L__BB2_13;
	cvta.to.global.u64 	%rd4, %rd2;
	mul.lo.s32 	%r17, %r4, %r16;
	cvt.s64.s32 	%rd5, %r17;
	add.s64 	%rd6, %rd4, %rd5;
	mul.lo.s32 	%r3, %r5, %r16;
	cvt.s64.s32 	%rd1, %r1;
	mul.wide.s32 	%rd7, %r1, 4;
	add.s64 	%rd8, %rd6, %rd7;
	ld.global.f32 	%f1, [%rd8];
	mov.pred 	%p17, 0;
	setp.gt.s32 	%p11, %r6, 1;
	@%p11 bra 	$L__BB2_5;
	setp.eq.s32 	%p15, %r6, 0;
	@%p15 bra 	$L__BB2_9;
	setp.eq.s32 	%p16, %r6, 1;
	@%p16 bra 	$L__BB2_4;
	bra.uni 	$L__BB2_12;
$L__BB2_4:
	setp.le.f32 	%p17, %f1, %f2;
	bra.uni 	$L__BB2_12;
$L__BB2_5:
	setp.eq.s32 	%p12, %r6, 2;
	@%p12 bra 	$L__BB2_10;
	setp.eq.s32 	%p13, %r6, 3;
	@%p13 bra 	$L__BB2_11;
	setp.eq.s32 	%p14, %r6, 4;
	@%p14 bra 	$L__BB2_8;
	bra.uni 	$L__BB2_12;
$L__BB2_8:
	setp.gt.f32 	%p17, %f1, %f2;
	bra.uni 	$L__BB2_12;
$L__BB2_9:
	setp.lt.f32 	%p17, %f1, %f2;
	bra.uni 	$L__BB2_12;
$L__BB2_10:
	setp.eq.f32 	%p17, %f1, %f2;
	bra.uni 	$L__BB2_12;
$L__BB2_11:
	setp.ge.f32 	%p17, %f1, %f2;
$L__BB2_12:
	selp.s16 	%rs1, -1, 0, %p17;
	cvt.s64.s32 	%rd9, %r3;
	add.s64 	%rd10, %rd9, %rd1;
	cvta.to.global.u64 	%rd11, %rd3;
	add.s64 	%rd12, %rd11, %rd10;
	st.global.u8 	[%rd12], %rs1;
$L__BB2_13:
	ret;

}


// ===== COMPILED SASS (sm_100) =====

	.target	sm_100

	.elftype	@"ET_EXEC"


//--------------------- .note.nv.tkinfo           --------------------------
	.section	.note.nv.tkinfo,"",@"SHT_NOTE"
	.sectionflags	@"SHF_NOTE_NV_TKINFO"
	.tkinfo
        /*0018*/ 	.word	0x00000002
        /*0030*/ 	.string	""
        /*0030*/ 	.string	"ptxas"
        /*0030*/ 	.string	"Cuda compilation tools, release 13.0, V13.0.88"
        /*0030*/ 	.string	"Build cuda_13.0.r13.0/compiler.36424714_0"
        /*0030*/ 	.string	"-arch sm_100 -m 64 "



//--------------------- .note.nv.cuinfo           --------------------------
	.section	.note.nv.cuinfo,"",@"SHT_NOTE"
	.sectionflags	@"SHF_NOTE_NV_CUINFO"
        /*0018*/ 	.short	0x0002
        /*001a*/ 	.short	0x0064
        /*001c*/ 	.short	0x0082
	.zero		2


//--------------------- .nv.info                  --------------------------
	.section	.nv.info,"",@"SHT_CUDA_INFO"
	.align	4


	//----- nvinfo : EIATTR_REGCOUNT
	.align		4
        /*0000*/ 	.byte	0x04, 0x2f
        /*0002*/ 	.short	(.L_1 - .L_0)
	.align		4
.L_0:
        /*0004*/ 	.word	index@(_Z26nppiCompareC_8u_C1R_kernelPKhihPhiii8NppCmpOp)
        /*0008*/ 	.word	0x0000000b


	//----- nvinfo : EIATTR_FRAME_SIZE
	.align		4
.L_1:
        /*000c*/ 	.byte	0x04, 0x11
        /*000e*/ 	.short	(.L_3 - .L_2)
	.align		4
.L_2:
        /*0010*/ 	.word	index@(_Z26nppiCompareC_8u_C1R_kernelPKhihPhiii8NppCmpOp)
        /*0014*/ 	.word	0x00000000


	//----- nvinfo : EIATTR_REGCOUNT
	.align		4
.L_3:
        /*0018*/ 	.byte	0x04, 0x2f
        /*001a*/ 	.short	(.L_5 - .L_4)
	.align		4
.L_4:
        /*001c*/ 	.word	index@(_Z27nppiCompareC_16s_C1R_kernelPKsisPhiii8NppCmpOp)
        /*0020*/ 	.word	0x0000000b


	//----- nvinfo : EIATTR_FRAME_SIZE
	.align		4
.L_5:
        /*0024*/ 	.byte	0x04, 0x11
        /*0026*/ 	.short	(.L_7 - .L_6)
	.align		4
.L_6:
        /*0028*/ 	.word	index@(_Z27nppiCompareC_16s_C1R_kernelPKsisPhiii8NppCmpOp)
        /*002c*/ 	.word	0x00000000


	//----- nvinfo : EIATTR_REGCOUNT
	.align		4
.L_7:
        /*0030*/ 	.byte	0x04, 0x2f
        /*0032*/ 	.short	(.L_9 - .L_8)
	.align		4
.L_8:
        /*0034*/ 	.word	index@(_Z27nppiCompareC_32f_C1R_kernelPKfifPhiii8NppCmpOp)
        /*0038*/ 	.word	0x0000000a


	//----- nvinfo : EIATTR_FRAME_SIZE
	.align		4
.L_9:
        /*003c*/ 	.byte	0x04, 0x11
        /*003e*/ 	.short	(.L_11 - .L_10)
	.align		4
.L_10:
        /*0040*/ 	.word	index@(_Z27nppiCompareC_32f_C1R_kernelPKfifPhiii8NppCmpOp)
        /*0044*/ 	.word	0x00000000


	//----- nvinfo : EIATTR_MIN_STACK_SIZE
	.align		4
.L_11:
        /*0048*/ 	.byte	0x04, 0x12
        /*004a*/ 	.short	(.L_13 - .L_12)
	.align		4
.L_12:
        /*004c*/ 	.word	index@(_Z27nppiCompareC_32f_C1R_kernelPKfifPhiii8NppCmpOp)
        /*0050*/ 	.word	0x00000000


	//----- nvinfo : EIATTR_MIN_STACK_SIZE
	.align		4
.L_13:
        /*0054*/ 	.byte	0x04, 0x12
        /*0056*/ 	.short	(.L_15 - .L_14)
	.align		4
.L_14:
        /*0058*/ 	.word	index@(_Z27nppiCompareC_16s_C1R_kernelPKsisPhiii8NppCmpOp)
        /*005c*/ 	.word	0x00000000


	//----- nvinfo : EIATTR_MIN_STACK_SIZE
	.align		4
.L_15:
        /*0060*/ 	.byte	0x04, 0x12
        /*0062*/ 	.short	(.L_17 - .L_16)
	.align		4
.L_16:
        /*0064*/ 	.word	index@(_Z26nppiCompareC_8u_C1R_kernelPKhihPhiii8NppCmpOp)
        /*0068*/ 	.word	0x00000000
.L_17:


//--------------------- .nv.compat                --------------------------
	.section	.nv.compat,"",@"SHT_CUDA_COMPAT_INFO"
	.align	4
        /*0000*/ 	.byte	0x02, 0x09, 0x00, 0x00, 0x02, 0x02, 0x01, 0x00, 0x02, 0x05, 0x05, 0x00, 0x03, 0x07, 0x01, 0x01
        /*0010*/ 	.byte	0x02, 0x03, 0x00, 0x00, 0x02, 0x06, 0x01, 0x00, 0x04, 0x0b, 0x08, 0x00, 0x09, 0x00, 0x00, 0x00
        /*0020*/ 	.byte	0x00, 0x00, 0x00, 0x00


//--------------------- .nv.info._Z27nppiCompareC_32f_C1R_kernelPKfifPhiii8NppCmpOp --------------------------
	.section	.nv.info._Z27nppiCompareC_32f_C1R_kernelPKfifPhiii8NppCmpOp,"",@"SHT_CUDA_INFO"
	.sectionflags	@""
	.align	4


	//----- nvinfo : EIATTR_CUDA_API_VERSION
	.align		4
        /*0000*/ 	.byte	0x04, 0x37
        /*0002*/ 	.short	(.L_19 - .L_18)
.L_18:
        /*0004*/ 	.word	0x00000082


	//----- nvinfo : EIATTR_KPARAM_INFO
	.align		4
.L_19:
        /*0008*/ 	.byte	0x04, 0x17
        /*000a*/ 	.short	(.L_21 - .L_20)
.L_20:
        /*000c*/ 	.word	0x00000000
        /*0010*/ 	.short	0x0007
        /*0012*/ 	.short	0x0024
        /*0014*/ 	.byte	0x00, 0xf0, 0x11, 0x00


	//----- nvinfo : EIATTR_KPARAM_INFO
	.align		4
.L_21:
        /*0018*/ 	.byte	0x04, 0x17
        /*001a*/ 	.short	(.L_23 - .L_22)
.L_22:
        /*001c*/ 	.word	0x00000000
        /*0020*/ 	.short	0x0006
        /*0022*/ 	.short	0x0020
        /*0024*/ 	.byte	0x00, 0xf0, 0x11, 0x00


	//----- nvinfo : EIATTR_KPARAM_INFO
	.align		4
.L_23:
        /*0028*/ 	.byte	0x04, 0x17
        /*002a*/ 	.short	(.L_25 - .L_24)
.L_24:
        /*002c*/ 	.word	0x00000000
        /*0030*/ 	.short	0x0005
        /*0032*/ 	.short	0x001c
        /*0034*/ 	.byte	0x00, 0xf0, 0x11, 0x00


	//----- nvinfo : EIATTR_KPARAM_INFO
	.align		4
.L_25:
        /*0038*/ 	.byte	0x04, 0x17
        /*003a*/ 	.short	(.L_27 - .L_26)
.L_26:
        /*003c*/ 	.word	0x00000000
        /*0040*/ 	.short	0x0004
        /*0042*/ 	.short	0x0018
        /*0044*/ 	.byte	0x00, 0xf0, 0x11, 0x00


	//----- nvinfo : EIATTR_KPARAM_INFO
	.align		4
.L_27:
        /*0048*/ 	.byte	0x04, 0x17
        /*004a*/ 	.short	(.L_29 - .L_28)
.L_28:
        /*004c*/ 	.word	0x00000000
        /*0050*/ 	.short	0x0003
        /*0052*/ 	.short	0x0010
        /*0054*/ 	.byte	0x00, 0xf5, 0x21, 0x00


	//----- nvinfo : EIATTR_KPARAM_INFO
	.align		4
.L_29:
        /*0058*/ 	.byte	0x04, 0x17
        /*005a*/ 	.short	(.L_31 - .L_30)
.L_30:
        /*005c*/ 	.word	0x00000000
        /*0060*/ 	.short	0x0002
        /*0062*/ 	.short	0x000c
        /*0064*/ 	.byte	0x00, 0xf0, 0x11, 0x00


	//----- nvinfo : EIATTR_KPARAM_INFO
	.align		4
.L_31:
        /*0068*/ 	.byte	0x04, 0x17
        /*006a*/ 	.short	(.L_33 - .L_32)
.L_32:
        /*006c*/ 	.word	0x00000000
        /*0070*/ 	.short	0x0001
        /*0072*/ 	.short	0x0008
        /*0074*/ 	.byte	0x00, 0xf0, 0x11, 0x00


	//----- nvinfo : EIATTR_KPARAM_INFO
	.align		4
.L_33:
        /*0078*/ 	.byte	0x04, 0x17
        /*007a*/ 	.short	(.L_35 - .L_34)
.L_34:
        /*007c*/ 	.word	0x00000000
        /*0080*/ 	.short	0x0000
        /*0082*/ 	.short	0x0000
        /*0084*/ 	.byte	0x00, 0xf5, 0x21, 0x00


	//----- nvinfo : EIATTR_SPARSE_MMA_MASK
	.align		4
.L_35:
        /*0088*/ 	.byte	0x03, 0x50
        /*008a*/ 	.short	0x0000


	//----- nvinfo : EIATTR_MAXREG_COUNT
	.align		4
        /*008c*/ 	.byte	0x03, 0x1b
        /*008e*/ 	.short	0x00ff


	//----- nvinfo : EIATTR_MERCURY_ISA_VERSION
	.align		4
        /*0090*/ 	.byte	0x03, 0x5f
        /*0092*/ 	.short	0x0101


	//----- nvinfo : EIATTR_VRC_CTA_INIT_COUNT
	.align		4
        /*0094*/ 	.byte	0x02, 0x4a
	.zero		1
	.zero		1


	//----- nvinfo : EIATTR_EXIT_INSTR_OFFSETS
	.align		4
        /*0098*/ 	.byte	0x04, 0x1c
        /*009a*/ 	.short	(.L_37 - .L_36)


	//   ....[0]....
.L_36:
        /*009c*/ 	.word	0x000000d0


	//   ....[1]....
        /*00a0*/ 	.word	0x000003c0


	//----- nvinfo : EIATTR_INDIRECT_BRANCH_TARGETS
	.align		4
.L_37:
        /*00a4*/ 	.byte	0x04, 0x34
        /*00a6*/ 	.short	(.L_39 - .L_38)


	//   ....[0]....
.L_38:
        /*00a8*/ 	.word	.L_x_9@srel
        /*00ac*/ 	.short	0x0
        /*00ae*/ 	.short	0x0
        /*00b0*/ 	.word	0x3
        /*00b4*/ 	.word	.L_x_10@srel
        /*00b8*/ 	.word	.L_x_11@srel
        /*00bc*/ 	.word	.L_x_1@srel


	//   ....[1]....
        /*00c0*/ 	.word	.L_x_13@srel
        /*00c4*/ 	.short	0x0
        /*00c6*/ 	.short	0x0
        /*00c8*/ 	.word	0x4
        /*00cc*/ 	.word	.L_x_14@srel
        /*00d0*/ 	.word	.L_x_15@srel
        /*00d4*/ 	.word	.L_x_16@srel
        /*00d8*/ 	.word	.L_x_1@srel


	//----- nvinfo : EIATTR_CBANK_PARAM_SIZE
	.align		4
.L_39:
        /*00dc*/ 	.byte	0x03, 0x19
        /*00de*/ 	.short	0x0028


	//----- nvinfo : EIATTR_PARAM_CBANK
	.align		4
        /*00e0*/ 	.byte	0x04, 0x0a
        /*00e2*/ 	.short	(.L_41 - .L_40)
	.align		4
.L_40:
        /*00e4*/ 	.word	index@(.nv.constant0._Z27nppiCompareC_32f_C1R_kernelPKfifPhiii8NppCmpOp)
        /*00e8*/ 	.short	0x0380
        /*00ea*/ 	.short	0x0028


	//----- nvinfo : EIATTR_SW_WAR
	.align		4
.L_41:
        /*00ec*/ 	.byte	0x04, 0x36
        /*00ee*/ 	.short	(.L_43 - .L_42)
.L_42:
        /*00f0*/ 	.word	0x00000008
.L_43:


//--------------------- .nv.info._Z27nppiCompareC_16s_C1R_kernelPKsisPhiii8NppCmpOp --------------------------
	.section	.nv.info._Z27nppiCompareC_16s_C1R_kernelPKsisPhiii8NppCmpOp,"",@"SHT_CUDA_INFO"
	.sectionflags	@""
	.align	4


	//----- nvinfo : EIATTR_CUDA_API_VERSION
	.align		4
        /*0000*/ 	.byte	0x04, 0x37
        /*0002*/ 	.short	(.L_45 - .L_44)
.L_44:
        /*0004*/ 	.word	0x00000082


	//----- nvinfo : EIATTR_KPARAM_INFO
	.align		4
.L_45:
        /*0008*/ 	.byte	0x04, 0x17
        /*000a*/ 	.short	(.L_47 - .L_46)
.L_46:
        /*000c*/ 	.word	0x00000000
        /*0010*/ 	.short	0x0007
        /*0012*/ 	.short	0x0024
        /*0014*/ 	.byte	0x00, 0xf0, 0x11, 0x00


	//----- nvinfo : EIATTR_KPARAM_INFO
	.align		4
.L_47:
        /*0018*/ 	.byte	0x04, 0x17
        /*001a*/ 	.short	(.L_49 - .L_48)
.L_48:
        /*001c*/ 	.word	0x00000000
        /*0020*/ 	.short	0x0006
        /*0022*/ 	.short	0x0020
        /*0024*/ 	.byte	0x00, 0xf0, 0x11, 0x00


	//----- nvinfo : EIATTR_KPARAM_INFO
	.align		4
.L_49:
        /*0028*/ 	.byte	0x04, 0x17
        /*002a*/ 	.short	(.L_51 - .L_50)
.L_50:
        /*002c*/ 	.word	0x00000000
        /*0030*/ 	.short	0x0005
        /*0032*/ 	.short	0x001c
        /*0034*/ 	.byte	0x00, 0xf0, 0x11, 0x00


	//----- nvinfo : EIATTR_KPARAM_INFO
	.align		4
.L_51:
        /*0038*/ 	.byte	0x04, 0x17
        /*003a*/ 	.short	(.L_53 - .L_52)
.L_52:
        /*003c*/ 	.word	0x00000000
        /*0040*/ 	.short	0x0004
        /*0042*/ 	.short	0x0018
        /*0044*/ 	.byte	0x00, 0xf0, 0x11, 0x00


	//----- nvinfo : EIATTR_KPARAM_INFO
	.align		4
.L_53:
        /*0048*/ 	.byte	0x04, 0x17
        /*004a*/ 	.short	(.L_55 - .L_54)
.L_54:
        /*004c*/ 	.word	0x00000000
        /*0050*/ 	.short	0x0003
        /*0052*/ 	.short	0x0010
        /*0054*/ 	.byte	0x00, 0xf5, 0x21, 0x00


	//----- nvinfo : EIATTR_KPARAM_INFO
	.align		4
.L_55:
        /*0058*/ 	.byte	0x04, 0x17
        /*005a*/ 	.short	(.L_57 - .L_56)
.L_56:
        /*005c*/ 	.word	0x00000000
        /*0060*/ 	.short	0x0002
        /*0062*/ 	.short	0x000c
        /*0064*/ 	.byte	0x00, 0xf0, 0x09, 0x00


	//----- nvinfo : EIATTR_KPARAM_INFO
	.align		4
.L_57:
        /*0068*/ 	.byte	0x04, 0x17
        /*006a*/ 	.short	(.L_59 - .L_58)
.L_58:
        /*006c*/ 	.word	0x00000000
        /*0070*/ 	.short	0x0001
        /*0072*/ 	.short	0x0008
        /*0074*/ 	.byte	0x00, 0xf0, 0x11, 0x00


	//----- nvinfo : EIATTR_KPARAM_INFO
	.align		4
.L_59:
        /*0078*/ 	.byte	0x04, 0x17
        /*007a*/ 	.short	(.L_61 - .L_60)
.L_60:
        /*007c*/ 	.word	0x00000000
        /*0080*/ 	.short	0x0000
        /*0082*/ 	.short	0x0000
        /*0084*/ 	.byte	0x00, 0xf5, 0x21, 0x00


	//----- nvinfo : EIATTR_SPARSE_MMA_MASK
	.align		4
.L_61:
        /*0088*/ 	.byte	0x03, 0x50
        /*008a*/ 	.short	0x0000


	//----- nvinfo : EIATTR_MAXREG_COUNT
	.align		4
        /*008c*/ 	.byte	0x03, 0x1b
        /*008e*/ 	.short	0x00ff


	//----- nvinfo : EIATTR_MERCURY_ISA_VERSION
	.align		4
        /*0090*/ 	.byte	0x03, 0x5f
        /*0092*/ 	.short	0x0101


	//----- nvinfo : EIATTR_VRC_CTA_INIT_COUNT
	.align		4
        /*0094*/ 	.byte	0x02, 0x4a
	.zero		1
	.zero		1


	//----- nvinfo : EIATTR_EXIT_INSTR_OFFSETS
	.align		4
        /*0098*/ 	.byte	0x04, 0x1c
        /*009a*/ 	.short	(.L_63 - .L_62)


	//   ....[0]....
.L_62:
        /*009c*/ 	.word	0x000000d0


	//   ....[1]....
        /*00a0*/ 	.word	0x000003a0


	//----- nvinfo : EIATTR_INDIRECT_BRANCH_TARGETS
	.align		4
.L_63:
        /*00a4*/ 	.byte	0x04, 0x34
        /*00a6*/ 	.short	(.L_65 - .L_64)


	//   ....[0]....
.L_64:
        /*00a8*/ 	.word	.L_x_18@srel
        /*00ac*/ 	.short	0x0
        /*00ae*/ 	.short	0x0
        /*00b0*/ 	.word	0x3
        /*00b4*/ 	.word	.L_x_19@srel
        /*00b8*/ 	.word	.L_x_20@srel
        /*00bc*/ 	.word	.L_x_4@srel


	//   ....[1]....
        /* <DEDUP_REMOVED lines=8> */


	//----- nvinfo : EIATTR_CBANK_PARAM_SIZE
	.align		4
.L_65:
        /*00dc*/ 	.byte	0x03, 0x19
        /*00de*/ 	.short	0x0028


	//----- nvinfo : EIATTR_PARAM_CBANK
	.align		4
        /*00e0*/ 	.byte	0x04, 0x0a
        /*00e2*/ 	.short	(.L_67 - .L_66)
	.align		4
.L_66:
        /*00e4*/ 	.word	index@(.nv.constant0._Z27nppiCompareC_16s_C1R_kernelPKsisPhiii8NppCmpOp)
        /*00e8*/ 	.short	0x0380
        /*00ea*/ 	.short	0x0028


	//----- nvinfo : EIATTR_SW_WAR
	.align		4
.L_67:
        /*00ec*/ 	.byte	0x04, 0x36
        /*00ee*/ 	.short	(.L_69 - .L_68)
.L_68:
        /*00f0*/ 	.word	0x00000008
.L_69:


//--------------------- .nv.info._Z26nppiCompareC_8u_C1R_kernelPKhihPhiii8NppCmpOp --------------------------
	.section	.nv.info._Z26nppiCompareC_8u_C1R_kernelPKhihPhiii8NppCmpOp,"",@"SHT_CUDA_INFO"
	.sectionflags	@""
	.align	4


	//----- nvinfo : EIATTR_CUDA_API_VERSION
	.align		4
        /*0000*/ 	.byte	0x04, 0x37
        /*0002*/ 	.short	(.L_71 - .L_70)
.L_70:
        /*0004*/ 	.word	0x00000082


	//----- nvinfo : EIATTR_KPARAM_INFO
	.align		4
.L_71:
        /*0008*/ 	.byte	0x04, 0x17
        /*000a*/ 	.short	(.L_73 - .L_72)
.L_72:
        /*000c*/ 	.word	0x00000000
        /*0010*/ 	.short	0x0007
        /*0012*/ 	.short	0x0024
        /*0014*/ 	.byte	0x00, 0xf0, 0x11, 0x00


	//----- nvinfo : EIATTR_KPARAM_INFO
	.align		4
.L_73:
        /*0018*/ 	.byte	0x04, 0x17
        /*001a*/ 	.short	(.L_75 - .L_74)
.L_74:
        /*001c*/ 	.word	0x00000000
        /*0020*/ 	.short	0x0006
        /*0022*/ 	.short	0x0020
        /*0024*/ 	.byte	0x00, 0xf0, 0x11, 0x00


	//----- nvinfo : EIATTR_KPARAM_INFO
	.align		4
.L_75:
        /*0028*/ 	.byte	0x04, 0x17
        /*002a*/ 	.short	(.L_77 - .L_76)
.L_76:
        /*002c*/ 	.word	0x00000000
        /*0030*/ 	.short	0x0005
        /*0032*/ 	.short	0x001c
        /*0034*/ 	.byte	0x00, 0xf0, 0x11, 0x00


	//----- nvinfo : EIATTR_KPARAM_INFO
	.align		4
.L_77:
        /*0038*/ 	.byte	0x04, 0x17
        /*003a*/ 	.short	(.L_79 - .L_78)
.L_78:
        /*003c*/ 	.word	0x00000000
        /*0040*/ 	.short	0x0004
        /*0042*/ 	.short	0x0018
        /*0044*/ 	.byte	0x00, 0xf0, 0x11, 0x00


	//----- nvinfo : EIATTR_KPARAM_INFO
	.align		4
.L_79:
        /*0048*/ 	.byte	0x04, 0x17
        /*004a*/ 	.short	(.L_81 - .L_80)
.L_80:
        /*004c*/ 	.word	0x00000000
        /*0050*/ 	.short	0x0003
        /*0052*/ 	.short	0x0010
        /*0054*/ 	.byte	0x00, 0xf5, 0x21, 0x00


	//----- nvinfo : EIATTR_KPARAM_INFO
	.align		4
.L_81:
        /*0058*/ 	.byte	0x04, 0x17
        /*005a*/ 	.short	(.L_83 - .L_82)
.L_82:
        /*005c*/ 	.word	0x00000000
        /*0060*/ 	.short	0x0002
        /*0062*/ 	.short	0x000c
        /*0064*/ 	.byte	0x00, 0xf0, 0x05, 0x00


	//----- nvinfo : EIATTR_KPARAM_INFO
	.align		4
.L_83:
        /*0068*/ 	.byte	0x04, 0x17
        /*006a*/ 	.short	(.L_85 - .L_84)
.L_84:
        /*006c*/ 	.word	0x00000000
        /*0070*/ 	.short	0x0001
        /*0072*/ 	.short	0x0008
        /*0074*/ 	.byte	0x00, 0xf0, 0x11, 0x00


	//----- nvinfo : EIATTR_KPARAM_INFO
	.align		4
.L_85:
        /*0078*/ 	.byte	0x04, 0x17
        /*007a*/ 	.short	(.L_87 - .L_86)
.L_86:
        /*007c*/ 	.word	0x00000000
        /*0080*/ 	.short	0x0000
        /*0082*/ 	.short	0x0000
        /*0084*/ 	.byte	0x00, 0xf5, 0x21, 0x00


	//----- nvinfo : EIATTR_SPARSE_MMA_MASK
	.align		4
.L_87:
        /*0088*/ 	.byte	0x03, 0x50
        /*008a*/ 	.short	0x0000


	//----- nvinfo : EIATTR_MAXREG_COUNT
	.align		4
        /*008c*/ 	.byte	0x03, 0x1b
        /*008e*/ 	.short	0x00ff


	//----- nvinfo : EIATTR_MERCURY_ISA_VERSION
	.align		4
        /*0090*/ 	.byte	0x03, 0x5f
        /*0092*/ 	.short	0x0101


	//----- nvinfo : EIATTR_VRC_CTA_INIT_COUNT
	.align		4
        /*0094*/ 	.byte	0x02, 0x4a
	.zero		1
	.zero		1


	//----- nvinfo : EIATTR_EXIT_INSTR_OFFSETS
	.align		4
        /*0098*/ 	.byte	0x04, 0x1c
        /*009a*/ 	.short	(.L_89 - .L_88)


	//   ....[0]....
.L_88:
        /*009c*/ 	.word	0x000000d0


	//   ....[1]....
        /*00a0*/ 	.word	0x000003a0


	//----- nvinfo : EIATTR_INDIRECT_BRANCH_TARGETS
	.align		4
.L_89:
        /*00a4*/ 	.byte	0x04, 0x34
        /*00a6*/ 	.short	(.L_91 - .L_90)


	//   ....[0]....
.L_90:
        /*00a8*/ 	.word	.L_x_27@srel
        /*00ac*/ 	.short	0x0
        /*00ae*/ 	.short	0x0
        /*00b0*/ 	.word	0x3
        /*00b4*/ 	.word	.L_x_28@srel
        /*00b8*/ 	.word	.L_x_29@srel
        /*00bc*/ 	.word	.L_x_7@srel


	//   ....[1]....
        /* <DEDUP_REMOVED lines=8> */


	//----- nvinfo : EIATTR_CBANK_PARAM_SIZE
	.align		4
.L_91:
        /*00dc*/ 	.byte	0x03, 0x19
        /*00de*/ 	.short	0x0028


	//----- nvinfo : EIATTR_PARAM_CBANK
	.align		4
        /*00e0*/ 	.byte	0x04, 0x0a
        /*00e2*/ 	.short	(.L_93 - .L_92)
	.align		4
.L_92:
        /*00e4*/ 	.word	index@(.nv.constant0._Z26nppiCompareC_8u_C1R_kernelPKhihPhiii8NppCmpOp)
        /*00e8*/ 	.short	0x0380
        /*00ea*/ 	.short	0x0028


	//----- nvinfo : EIATTR_SW_WAR
	.align		4
.L_93:
        /*00ec*/ 	.byte	0x04, 0x36
        /*00ee*/ 	.short	(.L_95 - .L_94)
.L_94:
        /*00f0*/ 	.word	0x00000008
.L_95:


//--------------------- .nv.callgraph             --------------------------
	.section	.nv.callgraph,"",@"SHT_CUDA_CALLGRAPH"
	.align	4
	.sectionentsize	8
	.align		4
        /*0000*/ 	.word	0x00000000
	.align		4
        /*0004*/ 	.word	0xffffffff
	.align		4
        /*0008*/ 	.word	0x00000000
	.align		4
        /*000c*/ 	.word	0xfffffffe
	.align		4
        /*0010*/ 	.word	0x00000000
	.align		4
        /*0014*/ 	.word	0xfffffffd
	.align		4
        /*0018*/ 	.word	0x00000000
	.align		4
        /*001c*/ 	.word	0xfffffffc


//--------------------- .nv.constant2._Z27nppiCompareC_32f_C1R_kernelPKfifPhiii8NppCmpOp --------------------------
	.section	.nv.constant2._Z27nppiCompareC_32f_C1R_kernelPKfifPhiii8NppCmpOp,"a",@progbits
	.sectionflags	@""
	.align	4
.nv.constant2._Z27nppiCompareC_32f_C1R_kernelPKfifPhiii8NppCmpOp:
        /*0000*/ 	.byte	0x50, 0x02, 0x00, 0x00, 0x20, 0x02, 0x00, 0x00, 0x60, 0x03, 0x00, 0x00, 0x10, 0x03, 0x00, 0x00
        /*0010*/ 	.byte	0x40, 0x03, 0x00, 0x00, 0xe0, 0x02, 0x00, 0x00, 0x60, 0x03, 0x00, 0x00


//--------------------- .nv.constant2._Z27nppiCompareC_16s_C1R_kernelPKsisPhiii8NppCmpOp --------------------------
	.section	.nv.constant2._Z27nppiCompareC_16s_C1R_kernelPKsisPhiii8NppCmpOp,"a",@progbits
	.sectionflags	@""
	.align	4
.nv.constant2._Z27nppiCompareC_16s_C1R_kernelPKsisPhiii8NppCmpOp:
        /*0000*/ 	.byte	0x70, 0x02, 0x00, 0x00, 0x50, 0x02, 0x00, 0x00, 0x40, 0x03, 0x00, 0x00, 0x10, 0x03, 0x00, 0x00
        /*0010*/ 	.byte	0x30, 0x03, 0x00, 0x00, 0xf0, 0x02, 0x00, 0x00, 0x40, 0x03, 0x00, 0x00


//--------------------- .nv.constant2._Z26nppiCompareC_8u_C1R_kernelPKhihPhiii8NppCmpOp --------------------------
	.section	.nv.constant2._Z26nppiCompareC_8u_C1R_kernelPKhihPhiii8NppCmpOp,"a",@progbits
	.sectionflags	@""
	.align	4
.nv.constant2._Z26nppiCompareC_8u_C1R_kernelPKhihPhiii8NppCmpOp:
        /*0000*/ 	.byte	0x70, 0x02, 0x00, 0x00, 0x50, 0x02, 0x00, 0x00, 0x40, 0x03, 0x00, 0x00, 0x10, 0x03, 0x00, 0x00
        /*0010*/ 	.byte	0x30, 0x03, 0x00, 0x00, 0xf0, 0x02, 0x00, 0x00, 0x40, 0x03, 0x00, 0x00


//--------------------- .text._Z27nppiCompareC_32f_C1R_kernelPKfifPhiii8NppCmpOp --------------------------
	.section	.text._Z27nppiCompareC_32f_C1R_kernelPKfifPhiii8NppCmpOp,"ax",@progbits
	.align	128
        .global         _Z27nppiCompareC_32f_C1R_kernelPKfifPhiii8NppCmpOp
        .type           _Z27nppiCompareC_32f_C1R_kernelPKfifPhiii8NppCmpOp,@function
        .size           _Z27nppiCompareC_32f_C1R_kernelPKfifPhiii8NppCmpOp,(.L_x_36 - _Z27nppiCompareC_32f_C1R_kernelPKfifPhiii8NppCmpOp)
        .other          _Z27nppiCompareC_32f_C1R_kernelPKfifPhiii8NppCmpOp,@"STO_CUDA_ENTRY STV_DEFAULT"
_Z27nppiCompareC_32f_C1R_kernelPKfifPhiii8NppCmpOp:
.text._Z27nppiCompareC_32f_C1R_kernelPKfifPhiii8NppCmpOp:
[----:B------:R-:W-:Y:S01]  /*0000*/  LDC R1, c[0x0][0x37c] ;  /* 0x0000df00ff017b82 */ /* 0x000fe20000000800 */
[----:B------:R-:W0:Y:S07]  /*0010*/  S2R R3, SR_TID.Y ;  /* 0x0000000000037919 */ /* 0x000e2e0000002200 */
[----:B------:R-:W1:Y:S01]  /*0020*/  LDC R5, c[0x0][0x360] ;  /* 0x0000d800ff057b82 */ /* 0x000e620000000800 */
[----:B------:R-:W2:Y:S01]  /*0030*/  LDCU UR6, c[0x0][0x3a0] ;  /* 0x00007400ff0677ac */ /* 0x000ea20008000800 */
[----:B------:R-:W1:Y:S01]  /*0040*/  S2R R2, SR_TID.X ;  /* 0x0000000000027919 */ /* 0x000e620000002100 */
[----:B------:R-:W3:Y:S05]  /*0050*/  LDCU UR7, c[0x0][0x39c] ;  /* 0x00007380ff0777ac */ /* 0x000eea0008000800 */
[----:B------:R-:W0:Y:S08]  /*0060*/  S2UR UR5, SR_CTAID.Y ;  /* 0x00000000000579c3 */ /* 0x000e300000002600 */
[----:B------:R-:W0:Y:S08]  /*0070*/  LDC R0, c[0x0][0x364] ;  /* 0x0000d900ff007b82 */ /* 0x000e300000000800 */
[----:B------:R-:W1:Y:S01]  /*0080*/  S2UR UR4, SR_CTAID.X ;  /* 0x00000000000479c3 */ /* 0x000e620000002500 */
[----:B0-----:R-:W-:-:S05]  /*0090*/  IMAD R0, R0, UR5, R3 ;  /* 0x0000000500007c24 */ /* 0x001fca000f8e0203 */
[----:B--2---:R-:W-:Y:S01]  /*00a0*/  ISETP.GE.AND P0, PT, R0, UR6, PT ;  /* 0x0000000600007c0c */ /* 0x004fe2000bf06270 */
[----:B-1----:R-:W-:-:S05]  /*00b0*/  IMAD R5, R5, UR4, R2 ;  /* 0x0000000405057c24 */ /* 0x002fca000f8e0202 */
[----:B---3--:R-:W-:-:S13]  /*00c0*/  ISETP.GE.OR P0, PT, R5, UR7, P0 ;  /* 0x0000000705007c0c */ /* 0x008fda0008706670 */
[----:B------:R-:W-:Y:S05]  /*00d0*/  @P0 EXIT ;  /* 0x000000000000094d */ /* 0x000fea0003800000 */
[----:B------:R-:W0:Y:S01]  /*00e0*/  LDCU UR4, c[0x0][0x388] ;  /* 0x00007100ff0477ac */ /* 0x000e220008000800 */
[----:B------:R-:W1:Y:S01]  /*00f0*/  LDC R7, c[0x0][0x3a4] ;  /* 0x0000e900ff077b82 */ /* 0x000e620000000800 */
[----:B------:R-:W2:Y:S01]  /*0100*/  LDCU.64 UR6, c[0x0][0x380] ;  /* 0x00007000ff0677ac */ /* 0x000ea20008000a00 */
[----:B0-----:R-:W-:Y:S01]  /*0110*/  IMAD R3, R0, UR4, RZ ;  /* 0x0000000400037c24 */ /* 0x001fe2000f8e02ff */
[----:B------:R-:W0:Y:S04]  /*0120*/  LDCU.64 UR4, c[0x0][0x358] ;  /* 0x00006b00ff0477ac */ /* 0x000e280008000a00 */
[----:B--2---:R-:W-:Y:S01]  /*0130*/  IADD3 R2, P0, PT, R3, UR6, RZ ;  /* 0x0000000603027c10 */ /* 0x004fe2000ff1e0ff */
[----:B------:R-:W2:Y:S01]  /*0140*/  LDCU UR6, c[0x0][0x398] ;  /* 0x00007300ff0677ac */ /* 0x000ea20008000800 */
[----:B-1----:R-:W-:-:S02]  /*0150*/  ISETP.GT.AND P1, PT, R7, 0x1, PT ;  /* 0x000000010700780c */ /* 0x002fc40003f24270 */
[----:B------:R-:W-:-:S03]  /*0160*/  LEA.HI.X.SX32 R3, R3, UR7, 0x1, P0 ;  /* 0x0000000703037c11 */ /* 0x000fc600080f0eff */
[----:B------:R-:W-:Y:S01]  /*0170*/  IMAD.WIDE R2, R5, 0x4, R2 ;  /* 0x0000000405027825 */ /* 0x000fe200078e0202 */
[----:B------:R-:W-:-:S04]  /*0180*/  PLOP3.LUT P0, PT, PT, PT, PT, 0x8, 0x80 ;  /* 0x000000000080781c */ /* 0x000fc80003f0e170 */
[----:B0-----:R0:W5:Y:S01]  /*0190*/  LDG.E R4, desc[UR4][R2.64] ;  /* 0x0000000402047981 */ /* 0x001162000c1e1900 */
[----:B------:R-:W-:Y:S01]  /*01a0*/  SHF.R.S32.HI R6, RZ, 0x1f, R5 ;  /* 0x0000001fff067819 */ /* 0x000fe20000011405 */
[----:B--2---:R-:W-:Y:S01]  /*01b0*/  IMAD R0, R0, UR6, RZ ;  /* 0x0000000600007c24 */ /* 0x004fe2000f8e02ff */
[----:B------:R-:W-:Y:S06]  /*01c0*/  @P1 BRA `(.L_x_0) ;  /* 0x00000000002c1947 */ /* 0x000fec0003800000 */
[----:B0-----:R-:W-:-:S05]  /*01d0*/  VIMNMX.U32 R2, PT, PT, R7, 0x2, PT ;  /* 0x0000000207027848 */ /* 0x001fca0003fe0000 */
[----:B------:R-:W-:-:S04]  /*01e0*/  IMAD.SHL.U32 R7, R2, 0x4, RZ ;  /* 0x0000000402077824 */ /* 0x000fc800078e00ff */
[----:B------:R-:W0:Y:S02]  /*01f0*/  LDC R2, c[0x2][R7] ;  /* 0x0080000007027b82 */ /* 0x000e240000000800 */
[----:B0-----:R-:W-:-:S04]  /*0200*/  SHF.R.S32.HI R3, RZ, 0x1f, R2 ;  /* 0x0000001fff037819 */ /* 0x001fc80000011402 */
.L_x_9:
[----:B------:R-:W-:Y:S05]  /*0210*/  BRX R2 -0x220                            (*"BRANCH_TARGETS .L_x_10,.L_x_11,.L_x_1"*) ;  /* 0xfffffffc02787949 */ /* 0x000fea000383ffff */
.L_x_11:
[----:B------:R-:W0:Y:S02]  /*0220*/  LDCU UR6, c[0x0][0x38c] ;  /* 0x00007180ff0677ac */ /* 0x000e240008000800 */
[----:B0----5:R-:W-:Y:S01]  /*0230*/  FSETP.LE.AND P0, PT, R4, UR6, PT ;  /* 0x0000000604007c0b */ /* 0x021fe2000bf03000 */
[----:B------:R-:W-:-:S12]  /*0240*/  BRA `(.L_x_1) ;  /* 0x0000000000447947 */ /* 0x000fd80003800000 */
.L_x_10:
[----:B------:R-:W0:Y:S02]  /*0250*/  LDCU UR6, c[0x0][0x38c] ;  /* 0x00007180ff0677ac */ /* 0x000e240008000800 */
[----:B0----5:R-:W-:Y:S01]  /*0260*/  FSETP.LT.AND P0, PT, R4, UR6, PT ;  /* 0x0000000604007c0b */ /* 0x021fe2000bf01000 */
[----:B------:R-:W-:-:S12]  /*0270*/  BRA `(.L_x_1) ;  /* 0x0000000000387947 */ /* 0x000fd80003800000 */
.L_x_0:
[----:B0-----:R-:W-:-:S05]  /*0280*/  IMAD.MOV.U32 R2, RZ, RZ, -0x2 ;  /* 0xfffffffeff027424 */ /* 0x001fca00078e00ff */
[----:B------:R-:W-:-:S05]  /*0290*/  VIADDMNMX.U32 R2, R7, R2, 0x3, PT ;  /* 0x0000000307027446 */ /* 0x000fca0003800002 */
[----:B------:R-:W-:-:S04]  /*02a0*/  IMAD.SHL.U32 R7, R2, 0x4, RZ ;  /* 0x0000000402077824 */ /* 0x000fc800078e00ff */
[----:B------:R-:W0:Y:S02]  /*02b0*/  LDC R2, c[0x2][R7+0xc] ;  /* 0x0080030007027b82 */ /* 0x000e240000000800 */
[----:B0-----:R-:W-:-:S04]  /*02c0*/  SHF.R.S32.HI R3, RZ, 0x1f, R2 ;  /* 0x0000001fff037819 */ /* 0x001fc80000011402 */
.L_x_13:
[----:B------:R-:W-:Y:S05]  /*02d0*/  BRX R2 -0x2e0                            (*"BRANCH_TARGETS .L_x_14,.L_x_15,.L_x_16,.L_x_1"*) ;  /* 0xfffffffc02487949 */ /* 0x000fea000383ffff */
.L_x_16:
[----:B------:R-:W0:Y:S02]  /*02e0*/  LDCU UR6, c[0x0][0x38c] ;  /* 0x00007180ff0677ac */ /* 0x000e240008000800 */
[----:B0----5:R-:W-:Y:S01]  /*02f0*/  FSETP.GT.AND P0, PT, R4, UR6, PT ;  /* 0x0000000604007c0b */ /* 0x021fe2000bf04000 */
[----:B------:R-:W-:-:S12]  /*0300*/  BRA `(.L_x_1) ;  /* 0x0000000000147947 */ /* 0x000fd80003800000 */
.L_x_14:
[----:B------:R-:W0:Y:S02]  /*0310*/  LDCU UR6, c[0x0][0x38c] ;  /* 0x00007180ff0677ac */ /* 0x000e240008000800 */
[----:B0----5:R-:W-:Y:S01]  /*0320*/  FSETP.EQ.AND P0, PT, R4, UR6, PT ;  /* 0x0000000604007c0b */ /* 0x021fe2000bf02000 */
[----:B------:R-:W-:-:S12]  /*0330*/  BRA `(.L_x_1) ;  /* 0x0000000000087947 */ /* 0x000fd80003800000 */
.L_x_15:
[----:B------:R-:W0:Y:S02]  /*0340*/  LDCU UR6, c[0x0][0x38c] ;  /* 0x00007180ff0677ac */ /* 0x000e240008000800 */
[----:B0----5:R-:W-:-:S13]  /*0350*/  FSETP.GE.AND P0, PT, R4, UR6, PT ;  /* 0x0000000604007c0b */ /* 0x021fda000bf06000 */
.L_x_1:
[----:B------:R-:W0:Y:S01]  /*0360*/  LDCU.64 UR6, c[0x0][0x390] ;  /* 0x00007200ff0677ac */ /* 0x000e220008000a00 */
[----:B------:R-:W-:Y:S02]  /*0370*/  SHF.R.S32.HI R3, RZ, 0x1f, R0 ;  /* 0x0000001fff037819 */ /* 0x000fe40000011400 */
[----:B0-----:R-:W-:Y:S02]  /*0380*/  IADD3 R2, P1, P2, R0, UR6, R5 ;  /* 0x0000000600027c10 */ /* 0x001fe4000fa3e005 */
[----:B------:R-:W-:Y:S02]  /*0390*/  SEL R5, RZ, 0xffffffff, !P0 ;  /* 0xffffffffff057807 */ /* 0x000fe40004000000 */
[----:B------:R-:W-:-:S05]  /*03a0*/  IADD3.X R3, PT, PT, R3, UR7, R6, P1, P2 ;  /* 0x0000000703037c10 */ /* 0x000fca0008fe4406 */
[----:B------:R-:W-:Y:S01]  /*03b0*/  STG.E.U8 desc[UR4][R2.64], R5 ;  /* 0x0000000502007986 */ /* 0x000fe2000c101104 */
[----:B------:R-:W-:Y:S05]  /*03c0*/  EXIT ;  /* 0x000000000000794d */ /* 0x000fea0003800000 */
.L_x_2:
[----:B------:R-:W-:-:S00]  /*03d0*/  BRA `(.L_x_2) ;  /* 0xfffffffc00fc7947 */ /* 0x000fc0000383ffff */
[----:B------:R-:W-:-:S00]  /*03e0*/  NOP ;  /* 0x0000000000007918 */ /* 0x000fc00000000000 */
        /* <DEDUP_REMOVED lines=9> */
.L_x_36:


//--------------------- .text._Z27nppiCompareC_16s_C1R_kernelPKsisPhiii8NppCmpOp --------------------------
	.section	.text._Z27nppiCompareC_16s_C1R_kernelPKsisPhiii8NppCmpOp,"ax",@progbits
	.align	128
        .global         _Z27nppiCompareC_16s_C1R_kernelPKsisPhiii8NppCmpOp
        .type           _Z27nppiCompareC_16s_C1R_kernelPKsisPhiii8NppCmpOp,@function
        .size           _Z27nppiCompareC_16s_C1R_kernelPKsisPhiii8NppCmpOp,(.L_x_37 - _Z27nppiCompareC_16s_C1R_kernelPKsisPhiii8NppCmpOp)
        .other          _Z27nppiCompareC_16s_C1R_kernelPKsisPhiii8NppCmpOp,@"STO_CUDA_ENTRY STV_DEFAULT"
_Z27nppiCompareC_16s_C1R_kernelPKsisPhiii8NppCmpOp:
.text._Z27nppiCompareC_16s_C1R_kernelPKsisPhiii8NppCmpOp:
        /* <DEDUP_REMOVED lines=19> */
[C---:B--2---:R-:W-:Y:S01]  /*0130*/  IADD3 R2, P0, PT, R3.reuse, UR6, RZ ;  /* 0x0000000603027c10 */ /* 0x044fe2000ff1e0ff */
[----:B------:R-:W2:Y:S03]  /*0140*/  LDCU UR6, c[0x0][0x398] ;  /* 0x00007300ff0677ac */ /* 0x000ea60008000800 */
[----:B------:R-:W-:Y:S01]  /*0150*/  LEA.HI.X.SX32 R3, R3, UR7, 0x1, P0 ;  /* 0x0000000703037c11 */ /* 0x000fe200080f0eff */
[----:B------:R-:W3:Y:S02]  /*0160*/  LDCU.U16 UR7, c[0x0][0x38c] ;  /* 0x00007180ff0777ac */ /* 0x000ee40008000400 */
[----:B------:R-:W-:-:S06]  /*0170*/  IMAD.WIDE R2, R5, 0x2, R2 ;  /* 0x0000000205027825 */ /* 0x000fcc00078e0202 */
[----:B0-----:R-:W4:Y:S01]  /*0180*/  LDG.E.U16 R2, desc[UR4][R2.64] ;  /* 0x0000000402027981 */ /* 0x001f22000c1e1500 */
[----:B-1----:R-:W-:Y:S02]  /*0190*/  ISETP.GT.AND P1, PT, R8, 0x1, PT ;  /* 0x000000010800780c */ /* 0x002fe40003f24270 */
[----:B------:R-:W-:Y:S01]  /*01a0*/  PLOP3.LUT P0, PT, PT, PT, PT, 0x8, 0x80 ;  /* 0x000000000080781c */ /* 0x000fe20003f0e170 */
[----:B--2---:R-:W-:Y:S01]  /*01b0*/  IMAD R0, R0, UR6, RZ ;  /* 0x0000000600007c24 */ /* 0x004fe2000f8e02ff */
[----:B------:R-:W-:Y:S01]  /*01c0*/  SHF.R.S32.HI R6, RZ, 0x1f, R5 ;  /* 0x0000001fff067819 */ /* 0x000fe20000011405 */
[----:B---3--:R-:W0:Y:S08]  /*01d0*/  I2F.S16 R7, UR7 ;  /* 0x0000000700077d06 */ /* 0x008e300008101400 */
[----:B----4-:R1:W2:Y:S01]  /*01e0*/  I2F.S16 R4, R2 ;  /* 0x0000000200047306 */ /* 0x0102a20000101400 */
[----:B0-----:R-:W-:Y:S05]  /*01f0*/  @P1 BRA `(.L_x_3) ;  /* 0x0000000000241947 */ /* 0x001fea0003800000 */
[----:B-1----:R-:W-:-:S05]  /*0200*/  VIMNMX.U32 R2, PT, PT, R8, 0x2, PT ;  /* 0x0000000208027848 */ /* 0x002fca0003fe0000 */
[----:B------:R-:W-:-:S04]  /*0210*/  IMAD.SHL.U32 R8, R2, 0x4, RZ ;  /* 0x0000000402087824 */ /* 0x000fc800078e00ff */
[----:B------:R-:W0:Y:S02]  /*0220*/  LDC R2, c[0x2][R8] ;  /* 0x0080000008027b82 */ /* 0x000e240000000800 */
[----:B0-----:R-:W-:-:S04]  /*0230*/  SHF.R.S32.HI R3, RZ, 0x1f, R2 ;  /* 0x0000001fff037819 */ /* 0x001fc80000011402 */
.L_x_18:
[----:B------:R-:W-:Y:S05]  /*0240*/  BRX R2 -0x250                            (*"BRANCH_TARGETS .L_x_19,.L_x_20,.L_x_4"*) ;  /* 0xfffffffc026c7949 */ /* 0x000fea000383ffff */
.L_x_20:
[----:B--2---:R-:W-:Y:S01]  /*0250*/  FSETP.LE.AND P0, PT, R4, R7, PT ;  /* 0x000000070400720b */ /* 0x004fe20003f03000 */
[----:B------:R-:W-:-:S12]  /*0260*/  BRA `(.L_x_4) ;  /* 0x0000000000347947 */ /* 0x000fd80003800000 */
.L_x_19:
[----:B--2---:R-:W-:Y:S01]  /*0270*/  FSETP.LT.AND P0, PT, R4, R7, PT ;  /* 0x000000070400720b */ /* 0x004fe20003f01000 */
[----:B------:R-:W-:-:S12]  /*0280*/  BRA `(.L_x_4) ;  /* 0x00000000002c7947 */ /* 0x000fd80003800000 */
.L_x_3:
[----:B------:R-:W-:-:S05]  /*0290*/  IMAD.MOV.U32 R3, RZ, RZ, -0x2 ;  /* 0xfffffffeff037424 */ /* 0x000fca00078e00ff */
[----:B-1----:R-:W-:-:S05]  /*02a0*/  VIADDMNMX.U32 R2, R8, R3, 0x3, PT ;  /* 0x0000000308027446 */ /* 0x002fca0003800003 */
[----:B------:R-:W-:-:S04]  /*02b0*/  IMAD.SHL.U32 R8, R2, 0x4, RZ ;  /* 0x0000000402087824 */ /* 0x000fc800078e00ff */
[----:B------:R-:W0:Y:S02]  /*02c0*/  LDC R2, c[0x2][R8+0xc] ;  /* 0x0080030008027b82 */ /* 0x000e240000000800 */
[----:B0-----:R-:W-:-:S04]  /*02d0*/  SHF.R.S32.HI R3, RZ, 0x1f, R2 ;  /* 0x0000001fff037819 */ /* 0x001fc80000011402 */
.L_x_22:
[----:B------:R-:W-:Y:S05]  /*02e0*/  BRX R2 -0x2f0                            (*"BRANCH_TARGETS .L_x_23,.L_x_24,.L_x_25,.L_x_4"*) ;  /* 0xfffffffc02447949 */ /* 0x000fea000383ffff */
.L_x_25:
[----:B--2---:R-:W-:Y:S01]  /*02f0*/  FSETP.GT.AND P0, PT, R4, R7, PT ;  /* 0x000000070400720b */ /* 0x004fe20003f04000 */
[----:B------:R-:W-:-:S12]  /*0300*/  BRA `(.L_x_4) ;  /* 0x00000000000c7947 */ /* 0x000fd80003800000 */
.L_x_23:
[----:B--2---:R-:W-:Y:S01]  /*0310*/  FSETP.EQ.AND P0, PT, R4, R7, PT ;  /* 0x000000070400720b */ /* 0x004fe20003f02000 */
[----:B------:R-:W-:-:S12]  /*0320*/  BRA `(.L_x_4) ;  /* 0x0000000000047947 */ /* 0x000fd80003800000 */
.L_x_24:
[----:B--2---:R-:W-:-:S13]  /*0330*/  FSETP.GE.AND P0, PT, R4, R7, PT ;  /* 0x000000070400720b */ /* 0x004fda0003f06000 */
.L_x_4:
[----:B------:R-:W0:Y:S01]  /*0340*/  LDCU.64 UR6, c[0x0][0x390] ;  /* 0x00007200ff0677ac */ /* 0x000e220008000a00 */
[----:B------:R-:W-:Y:S02]  /*0350*/  SHF.R.S32.HI R3, RZ, 0x1f, R0 ;  /* 0x0000001fff037819 */ /* 0x000fe40000011400 */
[----:B0-----:R-:W-:Y:S02]  /*0360*/  IADD3 R2, P1, P2, R0, UR6, R5 ;  /* 0x0000000600027c10 */ /* 0x001fe4000fa3e005 */
[----:B------:R-:W-:Y:S02]  /*0370*/  SEL R5, RZ, 0xffffffff, !P0 ;  /* 0xffffffffff057807 */ /* 0x000fe40004000000 */
[----:B------:R-:W-:-:S05]  /*0380*/  IADD3.X R3, PT, PT, R3, UR7, R6, P1, P2 ;  /* 0x0000000703037c10 */ /* 0x000fca0008fe4406 */
[----:B------:R-:W-:Y:S01]  /*0390*/  STG.E.U8 desc[UR4][R2.64], R5 ;  /* 0x0000000502007986 */ /* 0x000fe2000c101104 */
[----:B------:R-:W-:Y:S05]  /*03a0*/  EXIT ;  /* 0x000000000000794d */ /* 0x000fea0003800000 */
.L_x_5:
        /* <DEDUP_REMOVED lines=13> */
.L_x_37:


//--------------------- .text._Z26nppiCompareC_8u_C1R_kernelPKhihPhiii8NppCmpOp --------------------------
	.section	.text._Z26nppiCompareC_8u_C1R_kernelPKhihPhiii8NppCmpOp,"ax",@progbits
	.align	128
        .global         _Z26nppiCompareC_8u_C1R_kernelPKhihPhiii8NppCmpOp
        .type           _Z26nppiCompareC_8u_C1R_kernelPKhihPhiii8NppCmpOp,@function
        .size           _Z26nppiCompareC_8u_C1R_kernelPKhihPhiii8NppCmpOp,(.L_x_38 - _Z26nppiCompareC_8u_C1R_kernelPKhihPhiii8NppCmpOp)
        .other          _Z26nppiCompareC_8u_C1R_kernelPKhihPhiii8NppCmpOp,@"STO_CUDA_ENTRY STV_DEFAULT"
_Z26nppiCompareC_8u_C1R_kernelPKhihPhiii8NppCmpOp:
.text._Z26nppiCompareC_8u_C1R_kernelPKhihPhiii8NppCmpOp:
        /* <DEDUP_REMOVED lines=15> */
[----:B------:R-:W-:Y:S01]  /*00f0*/  SHF.R.S32.HI R6, RZ, 0x1f, R0 ;  /* 0x0000001fff067819 */ /* 0x000fe20000011400 */
[----:B------:R-:W1:Y:S01]  /*0100*/  LDC R8, c[0x0][0x3a4] ;  /* 0x0000e900ff087b82 */ /* 0x000e620000000800 */
[----:B------:R-:W2:Y:S01]  /*0110*/  LDCU.64 UR8, c[0x0][0x380] ;  /* 0x00007000ff0877ac */ /* 0x000ea20008000a00 */
[----:B------:R-:W3:Y:S01]  /*0120*/  LDCU.64 UR4, c[0x0][0x358] ;  /* 0x00006b00ff0477ac */ /* 0x000ee20008000a00 */
[----:B------:R-:W4:Y:S01]  /*0130*/  LDCU.U8 UR7, c[0x0][0x38c] ;  /* 0x00007180ff0777ac */ /* 0x000f220008000000 */
[----:B0-----:R-:W-:Y:S01]  /*0140*/  IMAD R3, R4, UR6, RZ ;  /* 0x0000000604037c24 */ /* 0x001fe2000f8e02ff */
[----:B------:R-:W0:Y:S04]  /*0150*/  LDCU UR6, c[0x0][0x398] ;  /* 0x00007300ff0677ac */ /* 0x000e280008000800 */
[----:B------:R-:W-:-:S02]  /*0160*/  SHF.R.S32.HI R5, RZ, 0x1f, R3 ;  /* 0x0000001fff057819 */ /* 0x000fc40000011403 */
[----:B--2---:R-:W-:-:S04]  /*0170*/  IADD3 R2, P0, P1, R3, UR8, R0 ;  /* 0x0000000803027c10 */ /* 0x004fc8000f91e000 */
[----:B------:R-:W-:-:S05]  /*0180*/  IADD3.X R3, PT, PT, R5, UR9, R6, P0, P1 ;  /* 0x0000000905037c10 */ /* 0x000fca00087e2406 */
[----:B---3--:R-:W2:Y:S01]  /*0190*/  LDG.E.U8 R2, desc[UR4][R2.64] ;  /* 0x0000000402027981 */ /* 0x008ea2000c1e1100 */
[----:B-1----:R-:W-:Y:S01]  /*01a0*/  ISETP.GT.AND P1, PT, R8, 0x1, PT ;  /* 0x000000010800780c */ /* 0x002fe20003f24270 */
[----:B0-----:R-:W-:Y:S01]  /*01b0*/  IMAD R5, R4, UR6, RZ ;  /* 0x0000000604057c24 */ /* 0x001fe2000f8e02ff */
[----:B----4-:R-:W-:Y:S02]  /*01c0*/  I2FP.F32.U32 R7, UR7 ;  /* 0x0000000700077c45 */ /* 0x010fe40008201000 */
[----:B------:R-:W-:Y:S02]  /*01d0*/  PLOP3.LUT P0, PT, PT, PT, PT, 0x8, 0x80 ;  /* 0x000000000080781c */ /* 0x000fe40003f0e170 */
[----:B--2---:R-:W-:-:S07]  /*01e0*/  I2FP.F32.U32 R4, R2 ;  /* 0x0000000200047245 */ /* 0x004fce0000201000 */
[----:B------:R-:W-:Y:S05]  /*01f0*/  @P1 BRA `(.L_x_6) ;  /* 0x0000000000241947 */ /* 0x000fea0003800000 */
[----:B------:R-:W-:-:S05]  /*0200*/  VIMNMX.U32 R2, PT, PT, R8, 0x2, PT ;  /* 0x0000000208027848 */ /* 0x000fca0003fe0000 */
[----:B------:R-:W-:-:S04]  /*0210*/  IMAD.SHL.U32 R8, R2, 0x4, RZ ;  /* 0x0000000402087824 */ /* 0x000fc800078e00ff */
[----:B------:R-:W0:Y:S02]  /*0220*/  LDC R2, c[0x2][R8] ;  /* 0x0080000008027b82 */ /* 0x000e240000000800 */
[----:B0-----:R-:W-:-:S04]  /*0230*/  SHF.R.S32.HI R3, RZ, 0x1f, R2 ;  /* 0x0000001fff037819 */ /* 0x001fc80000011402 */
.L_x_27:
[----:B------:R-:W-:Y:S05]  /*0240*/  BRX R2 -0x250                            (*"BRANCH_TARGETS .L_x_28,.L_x_29,.L_x_7"*) ;  /* 0xfffffffc026c7949 */ /* 0x000fea000383ffff */
.L_x_29:
[----:B------:R-:W-:Y:S01]  /*0250*/  FSETP.LE.AND P0, PT, R4, R7, PT ;  /* 0x000000070400720b */ /* 0x000fe20003f03000 */
[----:B------:R-:W-:-:S12]  /*0260*/  BRA `(.L_x_7) ;  /* 0x0000000000347947 */ /* 0x000fd80003800000 */
.L_x_28:
[----:B------:R-:W-:Y:S01]  /*0270*/  FSETP.LT.AND P0, PT, R4, R7, PT ;  /* 0x000000070400720b */ /* 0x000fe20003f01000 */
[----:B------:R-:W-:-:S12]  /*0280*/  BRA `(.L_x_7) ;  /* 0x00000000002c7947 */ /* 0x000fd80003800000 */
.L_x_6:
[----:B------:R-:W-:-:S05]  /*0290*/  IMAD.MOV.U32 R3, RZ, RZ, -0x2 ;  /* 0xfffffffeff037424 */ /* 0x000fca00078e00ff */
[----:B------:R-:W-:-:S05]  /*02a0*/  VIADDMNMX.U32 R2, R8, R3, 0x3, PT ;  /* 0x0000000308027446 */ /* 0x000fca0003800003 */
[----:B------:R-:W-:-:S04]  /*02b0*/  IMAD.SHL.U32 R8, R2, 0x4, RZ ;  /* 0x0000000402087824 */ /* 0x000fc800078e00ff */
[----:B------:R-:W0:Y:S02]  /*02c0*/  LDC R2, c[0x2][R8+0xc] ;  /* 0x0080030008027b82 */ /* 0x000e240000000800 */
[----:B0-----:R-:W-:-:S04]  /*02d0*/  SHF.R.S32.HI R3, RZ, 0x1f, R2 ;  /* 0x0000001fff037819 */ /* 0x001fc80000011402 */
.L_x_31:
[----:B------:R-:W-:Y:S05]  /*02e0*/  BRX R2 -0x2f0                            (*"BRANCH_TARGETS .L_x_32,.L_x_33,.L_x_34,.L_x_7"*) ;  /* 0xfffffffc02447949 */ /* 0x000fea000383ffff */
.L_x_34:
[----:B------:R-:W-:Y:S01]  /*02f0*/  FSETP.GT.AND P0, PT, R4, R7, PT ;  /* 0x000000070400720b */ /* 0x000fe20003f04000 */
[----:B------:R-:W-:-:S12]  /*0300*/  BRA `(.L_x_7) ;  /* 0x00000000000c7947 */ /* 0x000fd80003800000 */
.L_x_32:
[----:B------:R-:W-:Y:S01]  /*0310*/  FSETP.EQ.AND P0, PT, R4, R7, PT ;  /* 0x000000070400720b */ /* 0x000fe20003f02000 */
[----:B------:R-:W-:-:S12]  /*0320*/  BRA `(.L_x_7) ;  /* 0x0000000000047947 */ /* 0x000fd80003800000 */
.L_x_33:
[----:B------:R-:W-:-:S13]  /*0330*/  FSETP.GE.AND P0, PT, R4, R7, PT ;  /* 0x000000070400720b */ /* 0x000fda0003f06000 */
.L_x_7:
[----:B------:R-:W0:Y:S01]  /*0340*/  LDCU.64 UR6, c[0x0][0x390] ;  /* 0x00007200ff0677ac */ /* 0x000e220008000a00 */
[----:B------:R-:W-:Y:S02]  /*0350*/  SHF.R.S32.HI R3, RZ, 0x1f, R5 ;  /* 0x0000001fff037819 */ /* 0x000fe40000011405 */
[----:B0-----:R-:W-:Y:S02]  /*0360*/  IADD3 R2, P1, P2, R5, UR6, R0 ;  /* 0x0000000605027c10 */ /* 0x001fe4000fa3e000 */
[----:B------:R-:W-:Y:S02]  /*0370*/  SEL R5, RZ, 0xffffffff, !P0 ;  /* 0xffffffffff057807 */ /* 0x000fe40004000000 */
[----:B------:R-:W-:-:S05]  /*0380*/  IADD3.X R3, PT, PT, R3, UR7, R6, P1, P2 ;  /* 0x0000000703037c10 */ /* 0x000fca0008fe4406 */
[----:B------:R-:W-:Y:S01]  /*0390*/  STG.E.U8 desc[UR4][R2.64], R5 ;  /* 0x0000000502007986 */ /* 0x000fe2000c101104 */
[----:B------:R-:W-:Y:S05]  /*03a0*/  EXIT ;  /* 0x000000000000794d */ /* 0x000fea0003800000 */
.L_x_8:
        /* <DEDUP_REMOVED lines=13> */
.L_x_38:


//--------------------- .nv.shared.reserved.0     --------------------------
	.section	.nv.shared.reserved.0,"aw",@nobits
	.weak		__nv_reservedSMEM_offset_0_alias
	.size		__nv_reservedSMEM_offset_0_alias, 0, 64
	.other		__nv_reservedSMEM_offset_0_alias,@"STO_CUDA_RESERVED_SHARED STV_DEFAULT"
__nv_reservedSMEM_offset_0_alias:
	.zero		0
	.zero		64


//--------------------- .nv.constant0._Z27nppiCompareC_32f_C1R_kernelPKfifPhiii8NppCmpOp --------------------------
	.section	.nv.constant0._Z27nppiCompareC_32f_C1R_kernelPKfifPhiii8NppCmpOp,"a",@progbits
	.sectionflags	@""
	.align	4
.nv.constant0._Z27nppiCompareC_32f_C1R_kernelPKfifPhiii8NppCmpOp:
	.zero		936


//--------------------- .nv.constant0._Z27nppiCompareC_16s_C1R_kernelPKsisPhiii8NppCmpOp --------------------------
	.section	.nv.constant0._Z27nppiCompareC_16s_C1R_kernelPKsisPhiii8NppCmpOp,"a",@progbits
	.sectionflags	@""
	.align	4
.nv.constant0._Z27nppiCompareC_16s_C1R_kernelPKsisPhiii8NppCmpOp:
	.zero		936


//--------------------- .nv.constant0._Z26nppiCompareC_8u_C1R_kernelPKhihPhiii8NppCmpOp --------------------------
	.section	.nv.constant0._Z26nppiCompareC_8u_C1R_kernelPKhihPhiii8NppCmpOp,"a",@progbits
	.sectionflags	@""
	.align	4
.nv.constant0._Z26nppiCompareC_8u_C1R_kernelPKhihPhiii8NppCmpOp:
	.zero		936


//--------------------- SYMBOLS --------------------------

	.type		.nv.reservedSmem.offset0,@object
	.size		.nv.reservedSmem.offset0,0x4
